	.headerflags	@"EF_CUDA_TEXMODE_UNIFIED EF_CUDA_64BIT_ADDRESS EF_CUDA_ACCELERATORS EF_CUDA_SM90 EF_CUDA_VIRTUAL_SM(EF_CUDA_SM90)"
	.elftype	@"ET_EXEC"


//--------------------- .nv.info                  --------------------------
	.section	.nv.info,"",@"SHT_CUDA_INFO"
	.align	4


	//----- nvinfo : EIATTR_REGCOUNT
	.align		4
        /*0000*/ 	.byte	0x04, 0x2f
        /*0002*/ 	.short	(.L_3 - .L_2)
	.align		4
.L_2:
        /*0004*/ 	.word	index@(triton_poi_fused__native_batch_norm_legit_no_training_convolution_relu_11)
        /*0008*/ 	.word	0x00000017


	//----- nvinfo : EIATTR_MIN_STACK_SIZE
	.align		4
.L_3:
        /*000c*/ 	.byte	0x04, 0x12
        /*000e*/ 	.short	(.L_5 - .L_4)
	.align		4
.L_4:
        /*0010*/ 	.word	index@(triton_poi_fused__native_batch_norm_legit_no_training_convolution_relu_11)
        /*0014*/ 	.word	0x00000000


	//----- nvinfo : EIATTR_FRAME_SIZE
	.align		4
.L_5:
        /*0018*/ 	.byte	0x04, 0x11
        /*001a*/ 	.short	(.L_7 - .L_6)
	.align		4
.L_6:
        /*001c*/ 	.word	index@(triton_poi_fused__native_batch_norm_legit_no_training_convolution_relu_11)
        /*0020*/ 	.word	0x00000000


	//----- nvinfo : EIATTR_MIN_STACK_SIZE
	.align		4
.L_7:
        /*0024*/ 	.byte	0x04, 0x12
        /*0026*/ 	.short	(.L_9 - .L_8)
	.align		4
.L_8:
        /*0028*/ 	.word	index@(triton_poi_fused__native_batch_norm_legit_no_training_convolution_relu_11)
        /*002c*/ 	.word	0x00000000
.L_9:


//--------------------- .nv.info.triton_poi_fused__native_batch_norm_legit_no_training_convolution_relu_11 --------------------------
	.section	.nv.info.triton_poi_fused__native_batch_norm_legit_no_training_convolution_relu_11,"",@"SHT_CUDA_INFO"
	.sectionflags	@""
	.align	4


	//----- nvinfo : EIATTR_CUDA_API_VERSION
	.align		4
        /*0000*/ 	.byte	0x04, 0x37
        /*0002*/ 	.short	(.L_11 - .L_10)
.L_10:
        /*0004*/ 	.word	0x0000007c


	//----- nvinfo : EIATTR_KPARAM_INFO
	.align		4
.L_11:
        /*0008*/ 	.byte	0x04, 0x17
        /*000a*/ 	.short	(.L_13 - .L_12)
.L_12:
        /*000c*/ 	.word	0x00000000
        /*0010*/ 	.short	0x0007
        /*0012*/ 	.short	0x0038
        /*0014*/ 	.byte	0x00, 0xf0, 0x11, 0x00


	//----- nvinfo : EIATTR_KPARAM_INFO
	.align		4
.L_13:
        /*0018*/ 	.byte	0x04, 0x17
        /*001a*/ 	.short	(.L_15 - .L_14)
.L_14:
        /*001c*/ 	.word	0x00000000
        /*0020*/ 	.short	0x0006
        /*0022*/ 	.short	0x0030
        /*0024*/ 	.byte	0x00, 0xf4, 0x21, 0x00


	//----- nvinfo : EIATTR_KPARAM_INFO
	.align		4
.L_15:
        /*0028*/ 	.byte	0x04, 0x17
        /*002a*/ 	.short	(.L_17 - .L_16)
.L_16:
        /*002c*/ 	.word	0x00000000
        /*0030*/ 	.short	0x0005
        /*0032*/ 	.short	0x0028
        /*0034*/ 	.byte	0x00, 0xf4, 0x21, 0x00


	//----- nvinfo : EIATTR_KPARAM_INFO
	.align		4
.L_17:
        /*0038*/ 	.byte	0x04, 0x17
        /*003a*/ 	.short	(.L_19 - .L_18)
.L_18:
        /*003c*/ 	.word	0x00000000
        /*0040*/ 	.short	0x0004
        /*0042*/ 	.short	0x0020
        /*0044*/ 	.byte	0x00, 0xf4, 0x21, 0x00


	//----- nvinfo : EIATTR_KPARAM_INFO
	.align		4
.L_19:
        /*0048*/ 	.byte	0x04, 0x17
        /*004a*/ 	.short	(.L_21 - .L_20)
.L_20:
        /*004c*/ 	.word	0x00000000
        /*0050*/ 	.short	0x0003
        /*0052*/ 	.short	0x0018
        /*0054*/ 	.byte	0x00, 0xf4, 0x21, 0x00


	//----- nvinfo : EIATTR_KPARAM_INFO
	.align		4
.L_21:
        /*0058*/ 	.byte	0x04, 0x17
        /*005a*/ 	.short	(.L_23 - .L_22)
.L_22:
        /*005c*/ 	.word	0x00000000
        /*0060*/ 	.short	0x0002
        /*0062*/ 	.short	0x0010
        /*0064*/ 	.byte	0x00, 0xf4, 0x21, 0x00


	//----- nvinfo : EIATTR_KPARAM_INFO
	.align		4
.L_23:
        /*0068*/ 	.byte	0x04, 0x17
        /*006a*/ 	.short	(.L_25 - .L_24)
.L_24:
        /*006c*/ 	.word	0x00000000
        /*0070*/ 	.short	0x0001
        /*0072*/ 	.short	0x0008
        /*0074*/ 	.byte	0x00, 0xf4, 0x21, 0x00


	//----- nvinfo : EIATTR_KPARAM_INFO
	.align		4
.L_25:
        /*0078*/ 	.byte	0x04, 0x17
        /*007a*/ 	.short	(.L_27 - .L_26)
.L_26:
        /*007c*/ 	.word	0x00000000
        /*0080*/ 	.short	0x0000
        /*0082*/ 	.short	0x0000
        /*0084*/ 	.byte	0x00, 0xf4, 0x21, 0x00


	//----- nvinfo : EIATTR_SPARSE_MMA_MASK
	.align		4
.L_27:
        /*0088*/ 	.byte	0x03, 0x50
        /*008a*/ 	.short	0x0000


	//----- nvinfo : EIATTR_MAXREG_COUNT
	.align		4
        /*008c*/ 	.byte	0x03, 0x1b
        /*008e*/ 	.short	0x00ff


	//----- nvinfo : EIATTR_EXIT_INSTR_OFFSETS
	.align		4
        /*0090*/ 	.byte	0x04, 0x1c
        /*0092*/ 	.short	(.L_29 - .L_28)


	//   ....[0]....
.L_28:
        /*0094*/ 	.word	0x00000380


	//   ....[1]....
        /*0098*/ 	.word	0x000003a0


	//----- nvinfo : EIATTR_REQNTID
	.align		4
.L_29:
        /*009c*/ 	.byte	0x04, 0x10
        /*009e*/ 	.short	(.L_31 - .L_30)
.L_30:
        /*00a0*/ 	.word	0x00000080
        /*00a4*/ 	.word	0x00000001
        /*00a8*/ 	.word	0x00000001


	//----- nvinfo : EIATTR_CBANK_PARAM_SIZE
	.align		4
.L_31:
        /*00ac*/ 	.byte	0x03, 0x19
        /*00ae*/ 	.short	0x003c


	//----- nvinfo : EIATTR_PARAM_CBANK
	.align		4
        /*00b0*/ 	.byte	0x04, 0x0a
        /*00b2*/ 	.short	(.L_33 - .L_32)
	.align		4
.L_32:
        /*00b4*/ 	.word	index@(.nv.constant0.triton_poi_fused__native_batch_norm_legit_no_training_convolution_relu_11)
        /*00b8*/ 	.short	0x0210
        /*00ba*/ 	.short	0x003c


	//----- nvinfo : EIATTR_SW_WAR
	.align		4
.L_33:
        /*00bc*/ 	.byte	0x04, 0x36
        /*00be*/ 	.short	(.L_35 - .L_34)
.L_34:
        /*00c0*/ 	.word	0x00000008
.L_35:


//--------------------- .nv.callgraph             --------------------------
	.section	.nv.callgraph,"",@"SHT_CUDA_CALLGRAPH"
	.align	4
	.sectionentsize	8
	.align		4
        /*0000*/ 	.word	0x00000000
	.align		4
        /*0004*/ 	.word	0xffffffff
	.align		4
        /*0008*/ 	.word	0x00000000
	.align		4
        /*000c*/ 	.word	0xfffffffe
	.align		4
        /*0010*/ 	.word	0x00000000
	.align		4
        /*0014*/ 	.word	0xfffffffd
	.align		4
        /*0018*/ 	.word	0x00000000
	.align		4
        /*001c*/ 	.word	0xfffffffc


//--------------------- .nv.constant4             --------------------------
	.section	.nv.constant4,"a",@progbits
	.align	8
	.align		8
.nv.constant4:
        /*0000*/ 	.dword	_$_str
	.align		8
        /*0008*/ 	.dword	_$_str_$_2


//--------------------- .text.triton_poi_fused__native_batch_norm_legit_no_training_convolution_relu_11 --------------------------
	.section	.text.triton_poi_fused__native_batch_norm_legit_no_training_convolution_relu_11,"ax",@progbits
	.align	128
        .global         triton_poi_fused__native_batch_norm_legit_no_training_convolution_relu_11
        .type           triton_poi_fused__native_batch_norm_legit_no_training_convolution_relu_11,@function
        .size           triton_poi_fused__native_batch_norm_legit_no_training_convolution_relu_11,(.L_x_1 - triton_poi_fused__native_batch_norm_legit_no_training_convolution_relu_11)
        .other          triton_poi_fused__native_batch_norm_legit_no_training_convolution_relu_11,@"STO_CUDA_ENTRY STV_DEFAULT"
triton_poi_fused__native_batch_norm_legit_no_training_convolution_relu_11:
.text.triton_poi_fused__native_batch_norm_legit_no_training_convolution_relu_11:
[----:B------:R-:W0:Y:S01]  /*0000*/  LDC R1, c[0x0][0x28] ;  /* 0x00000a00ff017b82 */ /* 0x000e220000000800 */
[----:B------:R-:W1:Y:S07]  /*0010*/  S2R R0, SR_TID.X ;  /* 0x0000000000007919 */ /* 0x000e6e0000002100 */
[----:B------:R-:W2:Y:S01]  /*0020*/  LDC.64 R12, c[0x0][0x228] ;  /* 0x00008a00ff0c7b82 */ /* 0x000ea20000000a00 */
[----:B------:R-:W-:Y:S01]  /*0030*/  CS2R R4, SRZ ;  /* 0x0000000000047805 */ /* 0x000fe2000001ff00 */
[----:B------:R-:W-:Y:S01]  /*0040*/  ULDC.64 UR4, c[0x0][0x208] ;  /* 0x0000820000047ab9 */ /* 0x000fe20000000a00 */
[----:B------:R-:W3:Y:S05]  /*0050*/  S2R R3, SR_CTAID.X ;  /* 0x0000000000037919 */ /* 0x000eea0000002500 */
[----:B------:R-:W4:Y:S08]  /*0060*/  LDC.64 R10, c[0x0][0x218] ;  /* 0x00008600ff0a7b82 */ /* 0x000f300000000a00 */
[----:B------:R-:W5:Y:S08]  /*0070*/  LDC.64 R14, c[0x0][0x220] ;  /* 0x00008800ff0e7b82 */ /* 0x000f700000000a00 */
[----:B------:R-:W4:Y:S01]  /*0080*/  LDC.64 R16, c[0x0][0x230] ;  /* 0x00008c00ff107b82 */ /* 0x000f220000000a00 */
[----:B-1----:R-:W-:-:S07]  /*0090*/  LOP3.LUT R0, R0, 0x7f, RZ, 0xc0, !PT ;  /* 0x0000007f00007812 */ /* 0x002fce00078ec0ff */
[----:B------:R-:W1:Y:S01]  /*00a0*/  LDC.64 R6, c[0x0][0x238] ;  /* 0x00008e00ff067b82 */ /* 0x000e620000000a00 */
[----:B---3--:R-:W-:Y:S01]  /*00b0*/  SHF.R.S32.HI R2, RZ, 0x18, R3 ;  /* 0x00000018ff027819 */ /* 0x008fe20000011403 */
[----:B------:R-:W-:-:S03]  /*00c0*/  IMAD R0, R3, 0x80, R0 ;  /* 0x0000008003007824 */ /* 0x000fc600078e0200 */
[----:B------:R-:W-:Y:S02]  /*00d0*/  SGXT R3, R2, 0x1 ;  /* 0x000000010203781a */ /* 0x000fe40000000200 */
[----:B------:R-:W-:Y:S02]  /*00e0*/  ISETP.GE.AND P0, PT, R0, 0x400, PT ;  /* 0x000004000000780c */ /* 0x000fe40003f06270 */
[----:B------:R-:W-:-:S04]  /*00f0*/  LEA.HI R3, R3, R0, RZ, 0x2 ;  /* 0x0000000003037211 */ /* 0x000fc800078f10ff */
[--C-:B------:R-:W-:Y:S02]  /*0100*/  SHF.R.S32.HI R2, RZ, 0x2, R3.reuse ;  /* 0x00000002ff027819 */ /* 0x100fe40000011403 */
[----:B------:R-:W-:-:S04]  /*0110*/  SHF.R.S32.HI R3, RZ, 0x1f, R3 ;  /* 0x0000001fff037819 */ /* 0x000fc80000011403 */
[----:B------:R-:W-:-:S04]  /*0120*/  LEA.HI R3, R3, R2, RZ, 0x6 ;  /* 0x0000000203037211 */ /* 0x000fc800078f30ff */
[----:B------:R-:W-:-:S04]  /*0130*/  LOP3.LUT R3, R3, 0xffffffc0, RZ, 0xc0, !PT ;  /* 0xffffffc003037812 */ /* 0x000fc800078ec0ff */
[----:B------:R-:W-:Y:S02]  /*0140*/  IADD3 R19, R2, -R3, RZ ;  /* 0x8000000302137210 */ /* 0x000fe40007ffe0ff */
[----:B------:R-:W3:Y:S03]  /*0150*/  LDC.64 R2, c[0x0][0x210] ;  /* 0x00008400ff027b82 */ /* 0x000ee60000000a00 */
[----:B--2---:R-:W-:-:S05]  /*0160*/  IMAD.WIDE R12, R19, 0x4, R12 ;  /* 0x00000004130c7825 */ /* 0x004fca00078e020c */
[----:B------:R5:W2:Y:S01]  /*0170*/  @!P0 LDG.E.EL R4, desc[UR4][R12.64] ;  /* 0x000000040c048981 */ /* 0x000aa2000c2e1900 */
[----:B------:R-:W-:Y:S01]  /*0180*/  CS2R R8, SRZ ;  /* 0x0000000000087805 */ /* 0x000fe2000001ff00 */
[----:B----4-:R-:W-:-:S05]  /*0190*/  IMAD.WIDE R10, R19, 0x4, R10 ;  /* 0x00000004130a7825 */ /* 0x010fca00078e020a */
[----:B------:R4:W2:Y:S01]  /*01a0*/  @!P0 LDG.E.EL R8, desc[UR4][R10.64] ;  /* 0x000000040a088981 */ /* 0x0008a2000c2e1900 */
[----:B-----5:R-:W-:-:S04]  /*01b0*/  IMAD.WIDE R12, R19, 0x4, R14 ;  /* 0x00000004130c7825 */ /* 0x020fc800078e020e */
[----:B---3--:R-:W-:Y:S01]  /*01c0*/  IMAD.WIDE R2, R0, 0x4, R2 ;  /* 0x0000000400027825 */ /* 0x008fe200078e0202 */
[----:B------:R-:W3:Y:S04]  /*01d0*/  @!P0 LDG.E.EL R9, desc[UR4][R12.64] ;  /* 0x000000040c098981 */ /* 0x000ee8000c2e1900 */
[----:B------:R-:W5:Y:S01]  /*01e0*/  @!P0 LDG.E R5, desc[UR4][R2.64] ;  /* 0x0000000402058981 */ /* 0x000f62000c1e1900 */
[----:B0-----:R-:W-:-:S04]  /*01f0*/  IMAD.WIDE R14, R19, 0x4, R16 ;  /* 0x00000004130e7825 */ /* 0x001fc800078e0210 */
[----:B-1----:R-:W-:Y:S01]  /*0200*/  IMAD.WIDE R16, R19, 0x4, R6 ;  /* 0x0000000413107825 */ /* 0x002fe200078e0206 */
[----:B------:R-:W-:Y:S01]  /*0210*/  CS2R R18, SRZ ;  /* 0x0000000000127805 */ /* 0x000fe2000001ff00 */
[----:B------:R-:W0:Y:S05]  /*0220*/  LDC.64 R6, c[0x0][0x240] ;  /* 0x00009000ff067b82 */ /* 0x000e2a0000000a00 */
[----:B------:R-:W3:Y:S04]  /*0230*/  @!P0 LDG.E.EL R18, desc[UR4][R14.64] ;  /* 0x000000040e128981 */ /* 0x000ee8000c2e1900 */
[----:B------:R-:W3:Y:S01]  /*0240*/  @!P0 LDG.E.EL R19, desc[UR4][R16.64] ;  /* 0x0000000410138981 */ /* 0x000ee2000c2e1900 */
[----:B----4-:R-:W-:-:S02]  /*0250*/  IMAD.MOV.U32 R11, RZ, RZ, 0x3e800000 ;  /* 0x3e800000ff0b7424 */ /* 0x010fc400078e00ff */
[----:B0-----:R-:W-:-:S04]  /*0260*/  IMAD.WIDE R6, R0, 0x4, R6 ;  /* 0x0000000400067825 */ /* 0x001fc800078e0206 */
[----:B--2---:R-:W-:-:S04]  /*0270*/  FADD R4, R4, 9.9999997473787516356e-06 ;  /* 0x3727c5ac04047421 */ /* 0x004fc80000000000 */
[----:B------:R-:W0:Y:S02]  /*0280*/  MUFU.SQRT R20, R4 ;  /* 0x0000000400147308 */ /* 0x000e240000002000 */
[C---:B0-----:R-:W-:Y:S02]  /*0290*/  FSETP.GT.AND P1, PT, R20.reuse, 8.50705917302346158658e+37, PT ;  /* 0x7e8000001400780b */ /* 0x041fe40003f24000 */
[----:B------:R-:W-:-:S11]  /*02a0*/  FSETP.GEU.AND P2, PT, R20, 1.175494350822287508e-38, PT ;  /* 0x008000001400780b */ /* 0x000fd60003f4e000 */
[----:B------:R-:W-:-:S04]  /*02b0*/  @P1 FMUL R20, R20, 0.25 ;  /* 0x3e80000014141820 */ /* 0x000fc80000400000 */
[----:B------:R-:W-:-:S06]  /*02c0*/  @!P2 FMUL R20, R20, 16777216 ;  /* 0x4b8000001414a820 */ /* 0x000fcc0000400000 */
[----:B------:R-:W0:Y:S01]  /*02d0*/  MUFU.RCP R20, R20 ;  /* 0x0000001400147308 */ /* 0x000e220000001000 */
[----:B------:R-:W-:Y:S01]  /*02e0*/  FSEL R11, R11, 1, P1 ;  /* 0x3f8000000b0b7808 */ /* 0x000fe20000800000 */
[----:B-----5:R-:W-:-:S04]  /*02f0*/  FADD R5, R8, R5 ;  /* 0x0000000508057221 */ /* 0x020fc80000000000 */
[----:B------:R-:W-:Y:S01]  /*0300*/  @!P2 FMUL R11, R11, 16777216 ;  /* 0x4b8000000b0ba820 */ /* 0x000fe20000400000 */
[----:B---3--:R-:W-:-:S03]  /*0310*/  FADD R9, R5, -R9 ;  /* 0x8000000905097221 */ /* 0x008fc60000000000 */
[----:B0-----:R-:W-:-:S04]  /*0320*/  FMUL R4, R20, R11 ;  /* 0x0000000b14047220 */ /* 0x001fc80000400000 */
[----:B------:R-:W-:-:S04]  /*0330*/  FMUL R4, R9, R4 ;  /* 0x0000000409047220 */ /* 0x000fc80000400000 */
[----:B------:R-:W-:Y:S01]  /*0340*/  FFMA R4, R4, R18, R19 ;  /* 0x0000001204047223 */ /* 0x000fe20000000013 */
[----:B------:R0:W-:Y:S04]  /*0350*/  @!P0 STG.E desc[UR4][R2.64], R5 ;  /* 0x0000000502008986 */ /* 0x0001e8000c101904 */
[----:B------:R-:W-:-:S04]  /*0360*/  FSETP.GEU.AND P1, PT, R4, RZ, PT ;  /* 0x000000ff0400720b */ /* 0x000fc80003f2e000 */
[----:B------:R-:W-:Y:S01]  /*0370*/  FSEL R9, R4, RZ, P1 ;  /* 0x000000ff04097208 */ /* 0x000fe20000800000 */
[----:B0-----:R-:W-:Y:S08]  /*0380*/  @P0 EXIT ;  /* 0x000000000000094d */ /* 0x001ff00003800000 */
[----:B------:R-:W-:Y:S01]  /*0390*/  STG.E desc[UR4][R6.64], R9 ;  /* 0x0000000906007986 */ /* 0x000fe2000c101904 */
[----:B------:R-:W-:Y:S05]  /*03a0*/  EXIT ;  /* 0x000000000000794d */ /* 0x000fea0003800000 */
.L_x_0:
[----:B------:R-:W-:-:S00]  /*03b0*/  BRA `(.L_x_0) ;  /* 0xfffffffc00fc7947 */ /* 0x000fc0000383ffff */
[----:B------:R-:W-:-:S00]  /*03c0*/  NOP ;  /* 0x0000000000007918 */ /* 0x000fc00000000000 */
        /* <DEDUP_REMOVED lines=11> */
.L_x_1:


//--------------------- .nv.global.init           --------------------------
	.section	.nv.global.init,"aw",@progbits
.nv.global.init:
	.type		_$_str,@object
	.size		_$_str,(_$_str_$_2 - _$_str)
_$_str:
        /*0000*/ 	.byte	0x5f, 0x5f, 0x43, 0x55, 0x44, 0x41, 0x5f, 0x46, 0x54, 0x5a, 0x00
	.type		_$_str_$_2,@object
	.size		_$_str_$_2,(.L_1 - _$_str_$_2)
_$_str_$_2:
        /*000b*/ 	.byte	0x5f, 0x5f, 0x43, 0x55, 0x44, 0x41, 0x5f, 0x50, 0x52, 0x45, 0x43, 0x5f, 0x53, 0x51, 0x52, 0x54
        /*001b*/ 	.byte	0x00
.L_1:


//--------------------- .nv.constant0.triton_poi_fused__native_batch_norm_legit_no_training_convolution_relu_11 --------------------------
	.section	.nv.constant0.triton_poi_fused__native_batch_norm_legit_no_training_convolution_relu_11,"a",@progbits
	.sectionflags	@""
	.align	4
.nv.constant0.triton_poi_fused__native_batch_norm_legit_no_training_convolution_relu_11:
	.zero		588
